//
// Generated by NVIDIA NVVM Compiler
//
// Compiler Build ID: CL-36424714
// Cuda compilation tools, release 13.0, V13.0.88
// Based on NVVM 20.0.0
//

.version 9.0
.target sm_100
.address_size 64

	// .globl	_Z12Multy2MatrixiiiPfS_S_

.visible .entry _Z12Multy2MatrixiiiPfS_S_(
	.param .u32 _Z12Multy2MatrixiiiPfS_S__param_0,
	.param .u32 _Z12Multy2MatrixiiiPfS_S__param_1,
	.param .u32 _Z12Multy2MatrixiiiPfS_S__param_2,
	.param .u64 .ptr .align 1 _Z12Multy2MatrixiiiPfS_S__param_3,
	.param .u64 .ptr .align 1 _Z12Multy2MatrixiiiPfS_S__param_4,
	.param .u64 .ptr .align 1 _Z12Multy2MatrixiiiPfS_S__param_5
)
{
	.reg .pred 	%p<13>;
	.reg .b32 	%r<41>;
	.reg .b32 	%f<68>;
	.reg .b64 	%rd<53>;

	ld.param.u32 	%r18, [_Z12Multy2MatrixiiiPfS_S__param_0];
	ld.param.u32 	%r20, [_Z12Multy2MatrixiiiPfS_S__param_1];
	ld.param.u32 	%r19, [_Z12Multy2MatrixiiiPfS_S__param_2];
	ld.param.u64 	%rd7, [_Z12Multy2MatrixiiiPfS_S__param_3];
	ld.param.u64 	%rd8, [_Z12Multy2MatrixiiiPfS_S__param_4];
	ld.param.u64 	%rd6, [_Z12Multy2MatrixiiiPfS_S__param_5];
	cvta.to.global.u64 	%rd1, %rd8;
	cvta.to.global.u64 	%rd2, %rd7;
	mov.u32 	%r21, %ctaid.y;
	mov.u32 	%r22, %ntid.y;
	mov.u32 	%r23, %tid.y;
	mad.lo.s32 	%r1, %r21, %r22, %r23;
	mov.u32 	%r24, %ctaid.x;
	mov.u32 	%r25, %ntid.x;
	mov.u32 	%r26, %tid.x;
	mad.lo.s32 	%r2, %r24, %r25, %r26;
	setp.ge.s32 	%p1, %r1, %r20;
	setp.ge.s32 	%p2, %r2, %r19;
	or.pred  	%p3, %p1, %p2;
	@%p3 bra 	$L__BB0_14;
	setp.lt.s32 	%p4, %r18, 1;
	mov.f32 	%f67, 0f00000000;
	@%p4 bra 	$L__BB0_13;
	mul.lo.s32 	%r3, %r1, %r18;
	and.b32  	%r4, %r18, 7;
	setp.lt.u32 	%p5, %r18, 8;
	mov.f32 	%f67, 0f00000000;
	mov.b32 	%r39, 0;
	@%p5 bra 	$L__BB0_5;
	and.b32  	%r39, %r18, 2147483640;
	neg.s32 	%r37, %r39;
	shl.b32 	%r7, %r19, 3;
	mul.wide.u32 	%rd9, %r3, 4;
	add.s64 	%rd10, %rd9, %rd2;
	add.s64 	%rd52, %rd10, 16;
	mov.f32 	%f67, 0f00000000;
	mul.wide.s32 	%rd13, %r19, 4;
	mov.u32 	%r36, %r2;
$L__BB0_4:
	.pragma "nounroll";
	ld.global.f32 	%f17, [%rd52+-16];
	mul.wide.s32 	%rd11, %r36, 4;
	add.s64 	%rd12, %rd1, %rd11;
	ld.global.f32 	%f18, [%rd12];
	fma.rn.f32 	%f19, %f17, %f18, %f67;
	ld.global.f32 	%f20, [%rd52+-12];
	add.s64 	%rd14, %rd12, %rd13;
	ld.global.f32 	%f21, [%rd14];
	fma.rn.f32 	%f22, %f20, %f21, %f19;
	ld.global.f32 	%f23, [%rd52+-8];
	add.s64 	%rd15, %rd14, %rd13;
	ld.global.f32 	%f24, [%rd15];
	fma.rn.f32 	%f25, %f23, %f24, %f22;
	ld.global.f32 	%f26, [%rd52+-4];
	add.s64 	%rd16, %rd15, %rd13;
	ld.global.f32 	%f27, [%rd16];
	fma.rn.f32 	%f28, %f26, %f27, %f25;
	ld.global.f32 	%f29, [%rd52];
	add.s64 	%rd17, %rd16, %rd13;
	ld.global.f32 	%f30, [%rd17];
	fma.rn.f32 	%f31, %f29, %f30, %f28;
	ld.global.f32 	%f32, [%rd52+4];
	add.s64 	%rd18, %rd17, %rd13;
	ld.global.f32 	%f33, [%rd18];
	fma.rn.f32 	%f34, %f32, %f33, %f31;
	ld.global.f32 	%f35, [%rd52+8];
	add.s64 	%rd19, %rd18, %rd13;
	ld.global.f32 	%f36, [%rd19];
	fma.rn.f32 	%f37, %f35, %f36, %f34;
	ld.global.f32 	%f38, [%rd52+12];
	add.s64 	%rd20, %rd19, %rd13;
	ld.global.f32 	%f39, [%rd20];
	fma.rn.f32 	%f67, %f38, %f39, %f37;
	add.s32 	%r37, %r37, 8;
	add.s32 	%r36, %r36, %r7;
	add.s64 	%rd52, %rd52, 32;
	setp.ne.s32 	%p6, %r37, 0;
	@%p6 bra 	$L__BB0_4;
$L__BB0_5:
	setp.eq.s32 	%p7, %r4, 0;
	@%p7 bra 	$L__BB0_13;
	and.b32  	%r13, %r18, 3;
	setp.lt.u32 	%p8, %r4, 4;
	@%p8 bra 	$L__BB0_8;
	add.s32 	%r28, %r39, %r3;
	mul.wide.u32 	%rd21, %r28, 4;
	add.s64 	%rd22, %rd2, %rd21;
	ld.global.f32 	%f41, [%rd22];
	mad.lo.s32 	%r29, %r39, %r19, %r2;
	mul.wide.s32 	%rd23, %r29, 4;
	add.s64 	%rd24, %rd1, %rd23;
	ld.global.f32 	%f42, [%rd24];
	fma.rn.f32 	%f43, %f41, %f42, %f67;
	cvt.u64.u32 	%rd25, %r3;
	cvt.u64.u32 	%rd26, %r39;
	add.s64 	%rd27, %rd26, %rd25;
	shl.b64 	%rd28, %rd27, 2;
	add.s64 	%rd29, %rd2, %rd28;
	ld.global.f32 	%f44, [%rd29+4];
	mul.wide.s32 	%rd30, %r19, 4;
	add.s64 	%rd31, %rd24, %rd30;
	ld.global.f32 	%f45, [%rd31];
	fma.rn.f32 	%f46, %f44, %f45, %f43;
	ld.global.f32 	%f47, [%rd29+8];
	add.s64 	%rd32, %rd31, %rd30;
	ld.global.f32 	%f48, [%rd32];
	fma.rn.f32 	%f49, %f47, %f48, %f46;
	ld.global.f32 	%f50, [%rd29+12];
	add.s64 	%rd33, %rd32, %rd30;
	ld.global.f32 	%f51, [%rd33];
	fma.rn.f32 	%f67, %f50, %f51, %f49;
	add.s32 	%r39, %r39, 4;
$L__BB0_8:
	setp.eq.s32 	%p9, %r13, 0;
	@%p9 bra 	$L__BB0_13;
	setp.eq.s32 	%p10, %r13, 1;
	@%p10 bra 	$L__BB0_11;
	add.s32 	%r30, %r39, %r3;
	mul.wide.u32 	%rd34, %r30, 4;
	add.s64 	%rd35, %rd2, %rd34;
	ld.global.f32 	%f53, [%rd35];
	mad.lo.s32 	%r31, %r39, %r19, %r2;
	mul.wide.s32 	%rd36, %r31, 4;
	add.s64 	%rd37, %rd1, %rd36;
	ld.global.f32 	%f54, [%rd37];
	fma.rn.f32 	%f55, %f53, %f54, %f67;
	cvt.u64.u32 	%rd38, %r3;
	cvt.u64.u32 	%rd39, %r39;
	add.s64 	%rd40, %rd39, %rd38;
	shl.b64 	%rd41, %rd40, 2;
	add.s64 	%rd42, %rd2, %rd41;
	ld.global.f32 	%f56, [%rd42+4];
	mul.wide.s32 	%rd43, %r19, 4;
	add.s64 	%rd44, %rd37, %rd43;
	ld.global.f32 	%f57, [%rd44];
	fma.rn.f32 	%f67, %f56, %f57, %f55;
	add.s32 	%r39, %r39, 2;
$L__BB0_11:
	and.b32  	%r32, %r18, 1;
	setp.eq.b32 	%p11, %r32, 1;
	not.pred 	%p12, %p11;
	@%p12 bra 	$L__BB0_13;
	add.s32 	%r33, %r39, %r3;
	mul.wide.u32 	%rd45, %r33, 4;
	add.s64 	%rd46, %rd2, %rd45;
	ld.global.f32 	%f58, [%rd46];
	mad.lo.s32 	%r34, %r39, %r19, %r2;
	mul.wide.s32 	%rd47, %r34, 4;
	add.s64 	%rd48, %rd1, %rd47;
	ld.global.f32 	%f59, [%rd48];
	fma.rn.f32 	%f67, %f58, %f59, %f67;
$L__BB0_13:
	mad.lo.s32 	%r35, %r19, %r1, %r2;
	cvta.to.global.u64 	%rd49, %rd6;
	mul.wide.s32 	%rd50, %r35, 4;
	add.s64 	%rd51, %rd49, %rd50;
	st.global.f32 	[%rd51], %f67;
$L__BB0_14:
	ret;

}


// ===== COMPILED SASS (sm_100) =====

	.target	sm_100

	.elftype	@"ET_EXEC"


//--------------------- .note.nv.tkinfo           --------------------------
	.section	.note.nv.tkinfo,"",@"SHT_NOTE"
	.sectionflags	@"SHF_NOTE_NV_TKINFO"
	.tkinfo
        /*0018*/ 	.word	0x00000002
        /*0030*/ 	.string	""
        /*0030*/ 	.string	"ptxas"
        /*0030*/ 	.string	"Cuda compilation tools, release 13.0, V13.0.88"
        /*0030*/ 	.string	"Build cuda_13.0.r13.0/compiler.36424714_0"
        /*0030*/ 	.string	"-arch sm_100 -m 64 "



//--------------------- .note.nv.cuinfo           --------------------------
	.section	.note.nv.cuinfo,"",@"SHT_NOTE"
	.sectionflags	@"SHF_NOTE_NV_CUINFO"
        /*0018*/ 	.short	0x0002
        /*001a*/ 	.short	0x0064
        /*001c*/ 	.short	0x0082
	.zero		2


//--------------------- .nv.info                  --------------------------
	.section	.nv.info,"",@"SHT_CUDA_INFO"
	.align	4


	//----- nvinfo : EIATTR_REGCOUNT
	.align		4
        /*0000*/ 	.byte	0x04, 0x2f
        /*0002*/ 	.short	(.L_1 - .L_0)
	.align		4
.L_0:
        /*0004*/ 	.word	index@(_Z12Multy2MatrixiiiPfS_S_)
        /*0008*/ 	.word	0x00000020


	//----- nvinfo : EIATTR_FRAME_SIZE
	.align		4
.L_1:
        /*000c*/ 	.byte	0x04, 0x11
        /*000e*/ 	.short	(.L_3 - .L_2)
	.align		4
.L_2:
        /*0010*/ 	.word	index@(_Z12Multy2MatrixiiiPfS_S_)
        /*0014*/ 	.word	0x00000000


	//----- nvinfo : EIATTR_MIN_STACK_SIZE
	.align		4
.L_3:
        /*0018*/ 	.byte	0x04, 0x12
        /*001a*/ 	.short	(.L_5 - .L_4)
	.align		4
.L_4:
        /*001c*/ 	.word	index@(_Z12Multy2MatrixiiiPfS_S_)
        /*0020*/ 	.word	0x00000000
.L_5:


//--------------------- .nv.compat                --------------------------
	.section	.nv.compat,"",@"SHT_CUDA_COMPAT_INFO"
	.align	4
        /*0000*/ 	.byte	0x02, 0x09, 0x00, 0x00, 0x02, 0x02, 0x01, 0x00, 0x02, 0x05, 0x05, 0x00, 0x03, 0x07, 0x01, 0x01
        /*0010*/ 	.byte	0x02, 0x03, 0x00, 0x00, 0x02, 0x06, 0x01, 0x00, 0x04, 0x0b, 0x08, 0x00, 0x09, 0x00, 0x00, 0x00
        /*0020*/ 	.byte	0x00, 0x00, 0x00, 0x00


//--------------------- .nv.info._Z12Multy2MatrixiiiPfS_S_ --------------------------
	.section	.nv.info._Z12Multy2MatrixiiiPfS_S_,"",@"SHT_CUDA_INFO"
	.sectionflags	@""
	.align	4


	//----- nvinfo : EIATTR_CUDA_API_VERSION
	.align		4
        /*0000*/ 	.byte	0x04, 0x37
        /*0002*/ 	.short	(.L_7 - .L_6)
.L_6:
        /*0004*/ 	.word	0x00000082


	//----- nvinfo : EIATTR_KPARAM_INFO
	.align		4
.L_7:
        /*0008*/ 	.byte	0x04, 0x17
        /*000a*/ 	.short	(.L_9 - .L_8)
.L_8:
        /*000c*/ 	.word	0x00000000
        /*0010*/ 	.short	0x0005
        /*0012*/ 	.short	0x0020
        /*0014*/ 	.byte	0x00, 0xf5, 0x21, 0x00


	//----- nvinfo : EIATTR_KPARAM_INFO
	.align		4
.L_9:
        /*0018*/ 	.byte	0x04, 0x17
        /*001a*/ 	.short	(.L_11 - .L_10)
.L_10:
        /*001c*/ 	.word	0x00000000
        /*0020*/ 	.short	0x0004
        /*0022*/ 	.short	0x0018
        /*0024*/ 	.byte	0x00, 0xf5, 0x21, 0x00


	//----- nvinfo : EIATTR_KPARAM_INFO
	.align		4
.L_11:
        /*0028*/ 	.byte	0x04, 0x17
        /*002a*/ 	.short	(.L_13 - .L_12)
.L_12:
        /*002c*/ 	.word	0x00000000
        /*0030*/ 	.short	0x0003
        /*0032*/ 	.short	0x0010
        /*0034*/ 	.byte	0x00, 0xf5, 0x21, 0x00


	//----- nvinfo : EIATTR_KPARAM_INFO
	.align		4
.L_13:
        /*0038*/ 	.byte	0x04, 0x17
        /*003a*/ 	.short	(.L_15 - .L_14)
.L_14:
        /*003c*/ 	.word	0x00000000
        /*0040*/ 	.short	0x0002
        /*0042*/ 	.short	0x0008
        /*0044*/ 	.byte	0x00, 0xf0, 0x11, 0x00


	//----- nvinfo : EIATTR_KPARAM_INFO
	.align		4
.L_15:
        /*0048*/ 	.byte	0x04, 0x17
        /*004a*/ 	.short	(.L_17 - .L_16)
.L_16:
        /*004c*/ 	.word	0x00000000
        /*0050*/ 	.short	0x0001
        /*0052*/ 	.short	0x0004
        /*0054*/ 	.byte	0x00, 0xf0, 0x11, 0x00


	//----- nvinfo : EIATTR_KPARAM_INFO
	.align		4
.L_17:
        /*0058*/ 	.byte	0x04, 0x17
        /*005a*/ 	.short	(.L_19 - .L_18)
.L_18:
        /*005c*/ 	.word	0x00000000
        /*0060*/ 	.short	0x0000
        /*0062*/ 	.short	0x0000
        /*0064*/ 	.byte	0x00, 0xf0, 0x11, 0x00


	//----- nvinfo : EIATTR_SPARSE_MMA_MASK
	.align		4
.L_19:
        /*0068*/ 	.byte	0x03, 0x50
        /*006a*/ 	.short	0x0000


	//----- nvinfo : EIATTR_MAXREG_COUNT
	.align		4
        /*006c*/ 	.byte	0x03, 0x1b
        /*006e*/ 	.short	0x00ff


	//----- nvinfo : EIATTR_MERCURY_ISA_VERSION
	.align		4
        /*0070*/ 	.byte	0x03, 0x5f
        /*0072*/ 	.short	0x0101


	//----- nvinfo : EIATTR_VRC_CTA_INIT_COUNT
	.align		4
        /*0074*/ 	.byte	0x02, 0x4a
	.zero		1
	.zero		1


	//----- nvinfo : EIATTR_EXIT_INSTR_OFFSETS
	.align		4
        /*0078*/ 	.byte	0x04, 0x1c
        /*007a*/ 	.short	(.L_21 - .L_20)


	//   ....[0]....
.L_20:
        /*007c*/ 	.word	0x000000d0


	//   ....[1]....
        /*0080*/ 	.word	0x000008f0


	//----- nvinfo : EIATTR_CBANK_PARAM_SIZE
	.align		4
.L_21:
        /*0084*/ 	.byte	0x03, 0x19
        /*0086*/ 	.short	0x0028


	//----- nvinfo : EIATTR_PARAM_CBANK
	.align		4
        /*0088*/ 	.byte	0x04, 0x0a
        /*008a*/ 	.short	(.L_23 - .L_22)
	.align		4
.L_22:
        /*008c*/ 	.word	index@(.nv.constant0._Z12Multy2MatrixiiiPfS_S_)
        /*0090*/ 	.short	0x0380
        /*0092*/ 	.short	0x0028


	//----- nvinfo : EIATTR_SW_WAR
	.align		4
.L_23:
        /*0094*/ 	.byte	0x04, 0x36
        /*0096*/ 	.short	(.L_25 - .L_24)
.L_24:
        /*0098*/ 	.word	0x00000008
.L_25:


//--------------------- .nv.callgraph             --------------------------
	.section	.nv.callgraph,"",@"SHT_CUDA_CALLGRAPH"
	.align	4
	.sectionentsize	8
	.align		4
        /*0000*/ 	.word	0x00000000
	.align		4
        /*0004*/ 	.word	0xffffffff
	.align		4
        /*0008*/ 	.word	0x00000000
	.align		4
        /*000c*/ 	.word	0xfffffffe
	.align		4
        /*0010*/ 	.word	0x00000000
	.align		4
        /*0014*/ 	.word	0xfffffffd
	.align		4
        /*0018*/ 	.word	0x00000000
	.align		4
        /*001c*/ 	.word	0xfffffffc


//--------------------- .text._Z12Multy2MatrixiiiPfS_S_ --------------------------
	.section	.text._Z12Multy2MatrixiiiPfS_S_,"ax",@progbits
	.align	128
        .global         _Z12Multy2MatrixiiiPfS_S_
        .type           _Z12Multy2MatrixiiiPfS_S_,@function
        .size           _Z12Multy2MatrixiiiPfS_S_,(.L_x_5 - _Z12Multy2MatrixiiiPfS_S_)
        .other          _Z12Multy2MatrixiiiPfS_S_,@"STO_CUDA_ENTRY STV_DEFAULT"
_Z12Multy2MatrixiiiPfS_S_:
.text._Z12Multy2MatrixiiiPfS_S_:
[----:B------:R-:W-:Y:S01]  /*0000*/  LDC R1, c[0x0][0x37c] ;  /* 0x0000df00ff017b82 */ /* 0x000fe20000000800 */
[----:B------:R-:W0:Y:S07]  /*0010*/  S2R R5, SR_TID.X ;  /* 0x0000000000057919 */ /* 0x000e2e0000002100 */
[----:B------:R-:W1:Y:S01]  /*0020*/  LDC R16, c[0x0][0x364] ;  /* 0x0000d900ff107b82 */ /* 0x000e620000000800 */
[----:B------:R-:W2:Y:S01]  /*0030*/  LDCU UR6, c[0x0][0x384] ;  /* 0x00007080ff0677ac */ /* 0x000ea20008000800 */
[----:B------:R-:W1:Y:S06]  /*0040*/  S2R R3, SR_TID.Y ;  /* 0x0000000000037919 */ /* 0x000e6c0000002200 */
[----:B------:R-:W0:Y:S08]  /*0050*/  S2UR UR5, SR_CTAID.X ;  /* 0x00000000000579c3 */ /* 0x000e300000002500 */
[----:B------:R-:W0:Y:S08]  /*0060*/  LDC R0, c[0x0][0x360] ;  /* 0x0000d800ff007b82 */ /* 0x000e300000000800 */
[----:B------:R-:W1:Y:S08]  /*0070*/  S2UR UR4, SR_CTAID.Y ;  /* 0x00000000000479c3 */ /* 0x000e700000002600 */
[----:B------:R-:W3:Y:S01]  /*0080*/  LDC R17, c[0x0][0x388] ;  /* 0x0000e200ff117b82 */ /* 0x000ee20000000800 */
[----:B0-----:R-:W-:-:S02]  /*0090*/  IMAD R0, R0, UR5, R5 ;  /* 0x0000000500007c24 */ /* 0x001fc4000f8e0205 */
[----:B-1----:R-:W-:-:S03]  /*00a0*/  IMAD R16, R16, UR4, R3 ;  /* 0x0000000410107c24 */ /* 0x002fc6000f8e0203 */
[----:B---3--:R-:W-:-:S04]  /*00b0*/  ISETP.GE.AND P0, PT, R0, R17, PT ;  /* 0x000000110000720c */ /* 0x008fc80003f06270 */
[----:B--2---:R-:W-:-:S13]  /*00c0*/  ISETP.GE.OR P0, PT, R16, UR6, P0 ;  /* 0x0000000610007c0c */ /* 0x004fda0008706670 */
[----:B------:R-:W-:Y:S05]  /*00d0*/  @P0 EXIT ;  /* 0x000000000000094d */ /* 0x000fea0003800000 */
[----:B------:R-:W0:Y:S01]  /*00e0*/  LDC R19, c[0x0][0x380] ;  /* 0x0000e000ff137b82 */ /* 0x000e220000000800 */
[----:B------:R-:W1:Y:S01]  /*00f0*/  LDCU.64 UR4, c[0x0][0x358] ;  /* 0x00006b00ff0477ac */ /* 0x000e620008000a00 */
[----:B------:R-:W-:Y:S01]  /*0100*/  HFMA2 R24, -RZ, RZ, 0, 0 ;  /* 0x00000000ff187431 */ /* 0x000fe200000001ff */
[----:B0-----:R-:W-:-:S13]  /*0110*/  ISETP.GE.AND P0, PT, R19, 0x1, PT ;  /* 0x000000011300780c */ /* 0x001fda0003f06270 */
[----:B-1----:R-:W-:Y:S05]  /*0120*/  @!P0 BRA `(.L_x_0) ;  /* 0x0000000400e08947 */ /* 0x002fea0003800000 */
[C---:B------:R-:W-:Y:S01]  /*0130*/  ISETP.GE.U32.AND P1, PT, R19.reuse, 0x8, PT ;  /* 0x000000081300780c */ /* 0x040fe20003f26070 */
[----:B------:R-:W-:Y:S01]  /*0140*/  IMAD R20, R16, R19, RZ ;  /* 0x0000001310147224 */ /* 0x000fe200078e02ff */
[----:B------:R-:W-:Y:S02]  /*0150*/  LOP3.LUT R27, R19, 0x7, RZ, 0xc0, !PT ;  /* 0x00000007131b7812 */ /* 0x000fe400078ec0ff */
[----:B------:R-:W-:Y:S02]  /*0160*/  MOV R24, RZ ;  /* 0x000000ff00187202 */ /* 0x000fe40000000f00 */
[----:B------:R-:W-:Y:S02]  /*0170*/  ISETP.NE.AND P0, PT, R27, RZ, PT ;  /* 0x000000ff1b00720c */ /* 0x000fe40003f05270 */
[----:B------:R-:W-:-:S05]  /*0180*/  MOV R21, RZ ;  /* 0x000000ff00157202 */ /* 0x000fca0000000f00 */
[----:B------:R-:W-:Y:S06]  /*0190*/  @!P1 BRA `(.L_x_1) ;  /* 0x0000000000c49947 */ /* 0x000fec0003800000 */
[----:B------:R-:W0:Y:S01]  /*01a0*/  LDC.64 R2, c[0x0][0x390] ;  /* 0x0000e400ff027b82 */ /* 0x000e220000000a00 */
[----:B------:R-:W-:Y:S02]  /*01b0*/  LOP3.LUT R21, R19, 0x7ffffff8, RZ, 0xc0, !PT ;  /* 0x7ffffff813157812 */ /* 0x000fe400078ec0ff */
[----:B------:R-:W-:Y:S02]  /*01c0*/  MOV R24, RZ ;  /* 0x000000ff00187202 */ /* 0x000fe40000000f00 */
[----:B------:R-:W-:Y:S02]  /*01d0*/  MOV R18, R0 ;  /* 0x0000000000127202 */ /* 0x000fe40000000f00 */
[----:B------:R-:W-:Y:S01]  /*01e0*/  IADD3 R22, PT, PT, -R21, RZ, RZ ;  /* 0x000000ff15167210 */ /* 0x000fe20007ffe1ff */
[----:B0-----:R-:W-:-:S03]  /*01f0*/  IMAD.WIDE.U32 R2, R20, 0x4, R2 ;  /* 0x0000000414027825 */ /* 0x001fc600078e0002 */
[----:B------:R-:W-:-:S04]  /*0200*/  IADD3 R4, P1, PT, R2, 0x10, RZ ;  /* 0x0000001002047810 */ /* 0x000fc80007f3e0ff */
[----:B------:R-:W-:-:S09]  /*0210*/  IADD3.X R5, PT, PT, RZ, R3, RZ, P1, !PT ;  /* 0x00000003ff057210 */ /* 0x000fd20000ffe4ff */
.L_x_2:
[----:B------:R-:W0:Y:S01]  /*0220*/  LDC.64 R14, c[0x0][0x398] ;  /* 0x0000e600ff0e7b82 */ /* 0x000e220000000a00 */
[----:B------:R-:W-:Y:S02]  /*0230*/  MOV R2, R4 ;  /* 0x0000000400027202 */ /* 0x000fe40000000f00 */
[----:B------:R-:W-:-:S05]  /*0240*/  MOV R3, R5 ;  /* 0x0000000500037202 */ /* 0x000fca0000000f00 */
[----:B------:R-:W2:Y:S04]  /*0250*/  LDG.E R25, desc[UR4][R2.64+-0x10] ;  /* 0xfffff00402197981 */ /* 0x000ea8000c1e1900 */
[----:B------:R-:W3:Y:S04]  /*0260*/  LDG.E R23, desc[UR4][R2.64+-0xc] ;  /* 0xfffff40402177981 */ /* 0x000ee8000c1e1900 */
[----:B------:R-:W4:Y:S04]  /*0270*/  LDG.E R29, desc[UR4][R2.64+-0x8] ;  /* 0xfffff804021d7981 */ /* 0x000f28000c1e1900 */
[----:B------:R-:W5:Y:S01]  /*0280*/  LDG.E R28, desc[UR4][R2.64+-0x4] ;  /* 0xfffffc04021c7981 */ /* 0x000f62000c1e1900 */
[----:B0-----:R-:W-:-:S05]  /*0290*/  IMAD.WIDE R14, R18, 0x4, R14 ;  /* 0x00000004120e7825 */ /* 0x001fca00078e020e */
[----:B------:R0:W2:Y:S01]  /*02a0*/  LDG.E R26, desc[UR4][R14.64] ;  /* 0x000000040e1a7981 */ /* 0x0000a2000c1e1900 */
[----:B------:R-:W-:-:S04]  /*02b0*/  IMAD.WIDE R12, R17, 0x4, R14 ;  /* 0x00000004110c7825 */ /* 0x000fc800078e020e */
[C---:B------:R-:W-:Y:S02]  /*02c0*/  IMAD.WIDE R4, R17.reuse, 0x4, R12 ;  /* 0x0000000411047825 */ /* 0x040fe400078e020c */
[----:B------:R-:W3:Y:S02]  /*02d0*/  LDG.E R12, desc[UR4][R12.64] ;  /* 0x000000040c0c7981 */ /* 0x000ee4000c1e1900 */
[C---:B------:R-:W-:Y:S02]  /*02e0*/  IMAD.WIDE R8, R17.reuse, 0x4, R4 ;  /* 0x0000000411087825 */ /* 0x040fe400078e0204 */
[----:B------:R-:W4:Y:S02]  /*02f0*/  LDG.E R4, desc[UR4][R4.64] ;  /* 0x0000000404047981 */ /* 0x000f24000c1e1900 */
[C---:B------:R-:W-:Y:S02]  /*0300*/  IMAD.WIDE R6, R17.reuse, 0x4, R8 ;  /* 0x0000000411067825 */ /* 0x040fe400078e0208 */
[----:B------:R-:W5:Y:S02]  /*0310*/  LDG.E R8, desc[UR4][R8.64] ;  /* 0x0000000408087981 */ /* 0x000f64000c1e1900 */
[----:B------:R-:W-:-:S02]  /*0320*/  IMAD.WIDE R10, R17, 0x4, R6 ;  /* 0x00000004110a7825 */ /* 0x000fc400078e0206 */
[----:B------:R-:W5:Y:S04]  /*0330*/  LDG.E R5, desc[UR4][R2.64] ;  /* 0x0000000402057981 */ /* 0x000f68000c1e1900 */
[----:B------:R-:W5:Y:S01]  /*0340*/  LDG.E R6, desc[UR4][R6.64] ;  /* 0x0000000406067981 */ /* 0x000f62000c1e1900 */
[----:B0-----:R-:W-:-:S03]  /*0350*/  IMAD.WIDE R14, R17, 0x4, R10 ;  /* 0x00000004110e7825 */ /* 0x001fc600078e020a */
[----:B------:R-:W5:Y:S04]  /*0360*/  LDG.E R10, desc[UR4][R10.64] ;  /* 0x000000040a0a7981 */ /* 0x000f68000c1e1900 */
[----:B------:R-:W5:Y:S04]  /*0370*/  LDG.E R13, desc[UR4][R14.64] ;  /* 0x000000040e0d7981 */ /* 0x000f68000c1e1900 */
[----:B------:R-:W5:Y:S04]  /*0380*/  LDG.E R7, desc[UR4][R2.64+0x4] ;  /* 0x0000040402077981 */ /* 0x000f68000c1e1900 */
[----:B------:R-:W5:Y:S01]  /*0390*/  LDG.E R9, desc[UR4][R2.64+0xc] ;  /* 0x00000c0402097981 */ /* 0x000f62000c1e1900 */
[----:B--2---:R-:W-:Y:S01]  /*03a0*/  FFMA R26, R25, R26, R24 ;  /* 0x0000001a191a7223 */ /* 0x004fe20000000018 */
[----:B------:R-:W-:-:S02]  /*03b0*/  IMAD.WIDE R24, R17, 0x4, R14 ;  /* 0x0000000411187825 */ /* 0x000fc400078e020e */
[----:B------:R-:W2:Y:S04]  /*03c0*/  LDG.E R14, desc[UR4][R2.64+0x8] ;  /* 0x00000804020e7981 */ /* 0x000ea8000c1e1900 */
[----:B------:R-:W2:Y:S01]  /*03d0*/  LDG.E R24, desc[UR4][R24.64] ;  /* 0x0000000418187981 */ /* 0x000ea2000c1e1900 */
[----:B---3--:R-:W-:Y:S01]  /*03e0*/  FFMA R12, R23, R12, R26 ;  /* 0x0000000c170c7223 */ /* 0x008fe2000000001a */
[----:B------:R-:W-:-:S03]  /*03f0*/  IADD3 R22, PT, PT, R22, 0x8, RZ ;  /* 0x0000000816167810 */ /* 0x000fc60007ffe0ff */
[----:B----4-:R-:W-:Y:S01]  /*0400*/  FFMA R29, R29, R4, R12 ;  /* 0x000000041d1d7223 */ /* 0x010fe2000000000c */
[----:B------:R-:W-:-:S03]  /*0410*/  ISETP.NE.AND P1, PT, R22, RZ, PT ;  /* 0x000000ff1600720c */ /* 0x000fc60003f25270 */
[----:B-----5:R-:W-:Y:S01]  /*0420*/  FFMA R8, R28, R8, R29 ;  /* 0x000000081c087223 */ /* 0x020fe2000000001d */
[----:B------:R-:W-:-:S03]  /*0430*/  IADD3 R4, P2, PT, R2, 0x20, RZ ;  /* 0x0000002002047810 */ /* 0x000fc60007f5e0ff */
[----:B------:R-:W-:Y:S01]  /*0440*/  FFMA R6, R5, R6, R8 ;  /* 0x0000000605067223 */ /* 0x000fe20000000008 */
[----:B------:R-:W-:Y:S02]  /*0450*/  IADD3.X R5, PT, PT, RZ, R3, RZ, P2, !PT ;  /* 0x00000003ff057210 */ /* 0x000fe400017fe4ff */
[----:B------:R-:W-:Y:S01]  /*0460*/  LEA R18, R17, R18, 0x3 ;  /* 0x0000001211127211 */ /* 0x000fe200078e18ff */
[----:B------:R-:W-:-:S04]  /*0470*/  FFMA R7, R7, R10, R6 ;  /* 0x0000000a07077223 */ /* 0x000fc80000000006 */
[----:B--2---:R-:W-:-:S04]  /*0480*/  FFMA R14, R14, R13, R7 ;  /* 0x0000000d0e0e7223 */ /* 0x004fc80000000007 */
[----:B------:R-:W-:Y:S01]  /*0490*/  FFMA R24, R9, R24, R14 ;  /* 0x0000001809187223 */ /* 0x000fe2000000000e */
[----:B------:R-:W-:Y:S06]  /*04a0*/  @P1 BRA `(.L_x_2) ;  /* 0xfffffffc005c1947 */ /* 0x000fec000383ffff */
.L_x_1:
[----:B------:R-:W-:Y:S05]  /*04b0*/  @!P0 BRA `(.L_x_0) ;  /* 0x0000000000fc8947 */ /* 0x000fea0003800000 */
[----:B------:R-:W-:Y:S02]  /*04c0*/  ISETP.GE.U32.AND P1, PT, R27, 0x4, PT ;  /* 0x000000041b00780c */ /* 0x000fe40003f26070 */
[----:B------:R-:W-:-:S04]  /*04d0*/  LOP3.LUT R14, R19, 0x3, RZ, 0xc0, !PT ;  /* 0x00000003130e7812 */ /* 0x000fc800078ec0ff */
[----:B------:R-:W-:-:S07]  /*04e0*/  ISETP.NE.AND P0, PT, R14, RZ, PT ;  /* 0x000000ff0e00720c */ /* 0x000fce0003f05270 */
[----:B------:R-:W-:Y:S06]  /*04f0*/  @!P1 BRA `(.L_x_3) ;  /* 0x00000000006c9947 */ /* 0x000fec0003800000 */
[----:B------:R-:W0:Y:S01]  /*0500*/  LDC.64 R4, c[0x0][0x398] ;  /* 0x0000e600ff047b82 */ /* 0x000e220000000a00 */
[----:B------:R-:W1:Y:S01]  /*0510*/  LDCU.64 UR6, c[0x0][0x390] ;  /* 0x00007200ff0677ac */ /* 0x000e620008000a00 */
[----:B------:R-:W-:Y:S01]  /*0520*/  IMAD R7, R21, R17, R0 ;  /* 0x0000001115077224 */ /* 0x000fe200078e0200 */
[CC--:B------:R-:W-:Y:S02]  /*0530*/  IADD3 R3, PT, PT, R20.reuse, R21.reuse, RZ ;  /* 0x0000001514037210 */ /* 0x0c0fe40007ffe0ff */
[----:B------:R-:W-:-:S03]  /*0540*/  IADD3 R8, P1, PT, R20, R21, RZ ;  /* 0x0000001514087210 */ /* 0x000fc60007f3e0ff */
[----:B------:R-:W2:Y:S01]  /*0550*/  LDC.64 R12, c[0x0][0x390] ;  /* 0x0000e400ff0c7b82 */ /* 0x000ea20000000a00 */
[----:B0-----:R-:W-:-:S04]  /*0560*/  IMAD.WIDE R4, R7, 0x4, R4 ;  /* 0x0000000407047825 */ /* 0x001fc800078e0204 */
[----:B------:R-:W-:Y:S02]  /*0570*/  IMAD.WIDE R6, R17, 0x4, R4 ;  /* 0x0000000411067825 */ /* 0x000fe400078e0204 */
[----:B------:R-:W3:Y:S02]  /*0580*/  LDG.E R4, desc[UR4][R4.64] ;  /* 0x0000000404047981 */ /* 0x000ee4000c1e1900 */
[----:B--2---:R-:W-:Y:S01]  /*0590*/  IMAD.WIDE.U32 R12, R3, 0x4, R12 ;  /* 0x00000004030c7825 */ /* 0x004fe200078e000c */
[----:B------:R-:W-:Y:S02]  /*05a0*/  IADD3.X R3, PT, PT, RZ, RZ, RZ, P1, !PT ;  /* 0x000000ffff037210 */ /* 0x000fe40000ffe4ff */
[----:B-1----:R-:W-:-:S03]  /*05b0*/  LEA R2, P1, R8, UR6, 0x2 ;  /* 0x0000000608027c11 */ /* 0x002fc6000f8210ff */
[----:B------:R-:W3:Y:S01]  /*05c0*/  LDG.E R13, desc[UR4][R12.64] ;  /* 0x000000040c0d7981 */ /* 0x000ee2000c1e1900 */
[----:B------:R-:W-:Y:S01]  /*05d0*/  LEA.HI.X R3, R8, UR7, R3, 0x2, P1 ;  /* 0x0000000708037c11 */ /* 0x000fe200088f1403 */
[C---:B------:R-:W-:Y:S02]  /*05e0*/  IMAD.WIDE R8, R17.reuse, 0x4, R6 ;  /* 0x0000000411087825 */ /* 0x040fe400078e0206 */
[----:B------:R-:W2:Y:S04]  /*05f0*/  LDG.E R6, desc[UR4][R6.64] ;  /* 0x0000000406067981 */ /* 0x000ea8000c1e1900 */
[----:B------:R-:W2:Y:S01]  /*0600*/  LDG.E R15, desc[UR4][R2.64+0x4] ;  /* 0x00000404020f7981 */ /* 0x000ea2000c1e1900 */
[----:B------:R-:W-:-:S03]  /*0610*/  IMAD.WIDE R10, R17, 0x4, R8 ;  /* 0x00000004110a7825 */ /* 0x000fc600078e0208 */
[----:B------:R-:W4:Y:S04]  /*0620*/  LDG.E R22, desc[UR4][R8.64] ;  /* 0x0000000408167981 */ /* 0x000f28000c1e1900 */
[----:B------:R-:W4:Y:S04]  /*0630*/  LDG.E R18, desc[UR4][R2.64+0x8] ;  /* 0x0000080402127981 */ /* 0x000f28000c1e1900 */
[----:B------:R-:W5:Y:S04]  /*0640*/  LDG.E R26, desc[UR4][R2.64+0xc] ;  /* 0x00000c04021a7981 */ /* 0x000f68000c1e1900 */
[----:B------:R-:W5:Y:S01]  /*0650*/  LDG.E R10, desc[UR4][R10.64] ;  /* 0x000000040a0a7981 */ /* 0x000f62000c1e1900 */
[----:B------:R-:W-:Y:S01]  /*0660*/  IADD3 R21, PT, PT, R21, 0x4, RZ ;  /* 0x0000000415157810 */ /* 0x000fe20007ffe0ff */
[----:B---3--:R-:W-:-:S04]  /*0670*/  FFMA R24, R13, R4, R24 ;  /* 0x000000040d187223 */ /* 0x008fc80000000018 */
[----:B--2---:R-:W-:-:S04]  /*0680*/  FFMA R15, R15, R6, R24 ;  /* 0x000000060f0f7223 */ /* 0x004fc80000000018 */
[----:B----4-:R-:W-:-:S04]  /*0690*/  FFMA R15, R18, R22, R15 ;  /* 0x00000016120f7223 */ /* 0x010fc8000000000f */
[----:B-----5:R-:W-:-:S07]  /*06a0*/  FFMA R24, R26, R10, R15 ;  /* 0x0000000a1a187223 */ /* 0x020fce000000000f */
.L_x_3:
[----:B------:R-:W-:Y:S05]  /*06b0*/  @!P0 BRA `(.L_x_0) ;  /* 0x00000000007c8947 */ /* 0x000fea0003800000 */
[----:B------:R-:W-:Y:S01]  /*06c0*/  ISETP.NE.AND P1, PT, R14, 0x1, PT ;  /* 0x000000010e00780c */ /* 0x000fe20003f25270 */
[----:B------:R-:W0:Y:S01]  /*06d0*/  LDC.64 R10, c[0x0][0x390] ;  /* 0x0000e400ff0a7b82 */ /* 0x000e220000000a00 */
[----:B------:R-:W-:-:S04]  /*06e0*/  LOP3.LUT R19, R19, 0x1, RZ, 0xc0, !PT ;  /* 0x0000000113137812 */ /* 0x000fc800078ec0ff */
[----:B------:R-:W-:-:S03]  /*06f0*/  ISETP.NE.U32.AND P0, PT, R19, 0x1, PT ;  /* 0x000000011300780c */ /* 0x000fc60003f05070 */
[----:B------:R-:W1:Y:S04]  /*0700*/  LDC.64 R8, c[0x0][0x398] ;  /* 0x0000e600ff087b82 */ /* 0x000e680000000a00 */
[CC--:B------:R-:W-:Y:S02]  /*0710*/  @P1 IADD3 R13, PT, PT, R20.reuse, R21.reuse, RZ ;  /* 0x00000015140d1210 */ /* 0x0c0fe40007ffe0ff */
[----:B------:R-:W-:Y:S02]  /*0720*/  @P1 IADD3 R12, P2, PT, R20, R21, RZ ;  /* 0x00000015140c1210 */ /* 0x000fe40007f5e0ff */
[----:B------:R-:W2:Y:S02]  /*0730*/  @P1 LDC.64 R2, c[0x0][0x390] ;  /* 0x0000e400ff021b82 */ /* 0x000ea40000000a00 */
[----:B------:R-:W-:-:S06]  /*0740*/  @P1 IADD3.X R14, PT, PT, RZ, RZ, RZ, P2, !PT ;  /* 0x000000ffff0e1210 */ /* 0x000fcc00017fe4ff */
[----:B------:R-:W3:Y:S01]  /*0750*/  LDC.64 R4, c[0x0][0x390] ;  /* 0x0000e400ff047b82 */ /* 0x000ee20000000a00 */
[----:B0-----:R-:W-:-:S04]  /*0760*/  @P1 IMAD.WIDE.U32 R10, R13, 0x4, R10 ;  /* 0x000000040d0a1825 */ /* 0x001fc800078e000a */
[C---:B------:R-:W-:Y:S01]  /*0770*/  @P1 IMAD R13, R21.reuse, R17, R0 ;  /* 0x00000011150d1224 */ /* 0x040fe200078e0200 */
[----:B------:R-:W-:Y:S01]  /*0780*/  @P1 IADD3 R21, PT, PT, R21, 0x2, RZ ;  /* 0x0000000215151810 */ /* 0x000fe20007ffe0ff */
[----:B------:R-:W4:Y:S01]  /*0790*/  @P1 LDG.E R11, desc[UR4][R10.64] ;  /* 0x000000040a0b1981 */ /* 0x000f22000c1e1900 */
[----:B------:R-:W0:Y:S01]  /*07a0*/  LDC.64 R6, c[0x0][0x398] ;  /* 0x0000e600ff067b82 */ /* 0x000e220000000a00 */
[----:B-1----:R-:W-:Y:S01]  /*07b0*/  @P1 IMAD.WIDE R8, R13, 0x4, R8 ;  /* 0x000000040d081825 */ /* 0x002fe200078e0208 */
[----:B------:R-:W-:Y:S02]  /*07c0*/  @!P0 IADD3 R15, PT, PT, R20, R21, RZ ;  /* 0x00000015140f8210 */ /* 0x000fe40007ffe0ff */
[----:B--2---:R-:W-:Y:S01]  /*07d0*/  @P1 LEA R2, P2, R12, R2, 0x2 ;  /* 0x000000020c021211 */ /* 0x004fe200078410ff */
[----:B------:R-:W-:-:S03]  /*07e0*/  @!P0 IMAD R21, R21, R17, R0 ;  /* 0x0000001115158224 */ /* 0x000fc600078e0200 */
[----:B------:R-:W-:Y:S01]  /*07f0*/  @P1 LEA.HI.X R3, R12, R3, R14, 0x2, P2 ;  /* 0x000000030c031211 */ /* 0x000fe200010f140e */
[----:B------:R-:W-:Y:S01]  /*0800*/  @P1 IMAD.WIDE R12, R17, 0x4, R8 ;  /* 0x00000004110c1825 */ /* 0x000fe200078e0208 */
[----:B------:R-:W4:Y:S03]  /*0810*/  @P1 LDG.E R14, desc[UR4][R8.64] ;  /* 0x00000004080e1981 */ /* 0x000f26000c1e1900 */
[----:B---3--:R-:W-:Y:S01]  /*0820*/  @!P0 IMAD.WIDE.U32 R4, R15, 0x4, R4 ;  /* 0x000000040f048825 */ /* 0x008fe200078e0004 */
[----:B------:R-:W2:Y:S04]  /*0830*/  @P1 LDG.E R2, desc[UR4][R2.64+0x4] ;  /* 0x0000040402021981 */ /* 0x000ea8000c1e1900 */
[----:B------:R-:W2:Y:S01]  /*0840*/  @P1 LDG.E R12, desc[UR4][R12.64] ;  /* 0x000000040c0c1981 */ /* 0x000ea2000c1e1900 */
[----:B0-----:R-:W-:-:S03]  /*0850*/  @!P0 IMAD.WIDE R6, R21, 0x4, R6 ;  /* 0x0000000415068825 */ /* 0x001fc600078e0206 */
[----:B------:R-:W3:Y:S04]  /*0860*/  @!P0 LDG.E R5, desc[UR4][R4.64] ;  /* 0x0000000404058981 */ /* 0x000ee8000c1e1900 */
[----:B------:R-:W3:Y:S01]  /*0870*/  @!P0 LDG.E R6, desc[UR4][R6.64] ;  /* 0x0000000406068981 */ /* 0x000ee2000c1e1900 */
[----:B----4-:R-:W-:-:S04]  /*0880*/  @P1 FFMA R11, R11, R14, R24 ;  /* 0x0000000e0b0b1223 */ /* 0x010fc80000000018 */
[----:B--2---:R-:W-:-:S04]  /*0890*/  @P1 FFMA R24, R2, R12, R11 ;  /* 0x0000000c02181223 */ /* 0x004fc8000000000b */
[----:B---3--:R-:W-:-:S07]  /*08a0*/  @!P0 FFMA R24, R5, R6, R24 ;  /* 0x0000000605188223 */ /* 0x008fce0000000018 */
.L_x_0:
[----:B------:R-:W0:Y:S01]  /*08b0*/  LDC.64 R2, c[0x0][0x3a0] ;  /* 0x0000e800ff027b82 */ /* 0x000e220000000a00 */
[----:B------:R-:W-:-:S04]  /*08c0*/  IMAD R17, R16, R17, R0 ;  /* 0x0000001110117224 */ /* 0x000fc800078e0200 */
[----:B0-----:R-:W-:-:S05]  /*08d0*/  IMAD.WIDE R2, R17, 0x4, R2 ;  /* 0x0000000411027825 */ /* 0x001fca00078e0202 */
[----:B------:R-:W-:Y:S01]  /*08e0*/  STG.E desc[UR4][R2.64], R24 ;  /* 0x0000001802007986 */ /* 0x000fe2000c101904 */
[----:B------:R-:W-:Y:S05]  /*08f0*/  EXIT ;  /* 0x000000000000794d */ /* 0x000fea0003800000 */
.L_x_4:
[----:B------:R-:W-:-:S00]  /*0900*/  BRA `(.L_x_4) ;  /* 0xfffffffc00fc7947 */ /* 0x000fc0000383ffff */
[----:B------:R-:W-:-:S00]  /*0910*/  NOP ;  /* 0x0000000000007918 */ /* 0x000fc00000000000 */
        /* <DEDUP_REMOVED lines=14> */
.L_x_5:


//--------------------- .nv.shared.reserved.0     --------------------------
	.section	.nv.shared.reserved.0,"aw",@nobits
	.weak		__nv_reservedSMEM_offset_0_alias
	.size		__nv_reservedSMEM_offset_0_alias, 0, 64
	.other		__nv_reservedSMEM_offset_0_alias,@"STO_CUDA_RESERVED_SHARED STV_DEFAULT"
__nv_reservedSMEM_offset_0_alias:
	.zero		0
	.zero		64


//--------------------- .nv.constant0._Z12Multy2MatrixiiiPfS_S_ --------------------------
	.section	.nv.constant0._Z12Multy2MatrixiiiPfS_S_,"a",@progbits
	.sectionflags	@""
	.align	4
.nv.constant0._Z12Multy2MatrixiiiPfS_S_:
	.zero		936


//--------------------- SYMBOLS --------------------------

	.type		.nv.reservedSmem.offset0,@object
	.size		.nv.reservedSmem.offset0,0x4
